//
// Generated by NVIDIA NVVM Compiler
//
// Compiler Build ID: CL-36424714
// Cuda compilation tools, release 13.0, V13.0.88
// Based on NVVM 20.0.0
//

.version 9.0
.target sm_100
.address_size 64


.entry _Z12_take_last2dPdPKdPiii(
	.param .u64 .ptr .align 1 _Z12_take_last2dPdPKdPiii_param_0,
	.param .u64 .ptr .align 1 _Z12_take_last2dPdPKdPiii_param_1,
	.param .u64 .ptr .align 1 _Z12_take_last2dPdPKdPiii_param_2,
	.param .u32 _Z12_take_last2dPdPKdPiii_param_3,
	.param .u32 _Z12_take_last2dPdPKdPiii_param_4
)
{
	.reg .pred 	%p<2>;
	.reg .b32 	%r<18>;
	.reg .b64 	%rd<28>;
	.reg .b64 	%fd<2>;

	ld.param.u64 	%rd1, [_Z12_take_last2dPdPKdPiii_param_0];
	ld.param.u64 	%rd2, [_Z12_take_last2dPdPKdPiii_param_1];
	ld.param.u64 	%rd3, [_Z12_take_last2dPdPKdPiii_param_2];
	ld.param.u32 	%r5, [_Z12_take_last2dPdPKdPiii_param_3];
	ld.param.u32 	%r4, [_Z12_take_last2dPdPKdPiii_param_4];
	mov.u32 	%r6, %ctaid.x;
	mov.u32 	%r7, %ntid.x;
	mov.u32 	%r8, %tid.x;
	mad.lo.s32 	%r1, %r6, %r7, %r8;
	mov.u32 	%r9, %ctaid.y;
	mov.u32 	%r10, %ntid.y;
	mov.u32 	%r11, %tid.y;
	mad.lo.s32 	%r12, %r9, %r10, %r11;
	max.s32 	%r13, %r1, %r12;
	setp.ge.s32 	%p1, %r13, %r5;
	@%p1 bra 	$L__BB0_2;
	cvta.to.global.u64 	%rd4, %rd3;
	cvta.to.global.u64 	%rd5, %rd2;
	cvta.to.global.u64 	%rd6, %rd1;
	mov.u32 	%r14, %ctaid.z;
	cvt.u64.u32 	%rd7, %r14;
	mul.wide.s32 	%rd8, %r1, 4;
	add.s64 	%rd9, %rd4, %rd8;
	ld.global.u32 	%r15, [%rd9];
	cvt.u64.u32 	%rd10, %r12;
	mul.wide.u32 	%rd11, %r12, 4;
	add.s64 	%rd12, %rd4, %rd11;
	ld.global.s32 	%rd13, [%rd12];
	cvt.u64.u32 	%rd14, %r5;
	mul.wide.u32 	%rd15, %r5, %r14;
	cvt.s64.s32 	%rd16, %r4;
	mul.lo.s64 	%rd17, %rd16, %rd7;
	mul.lo.s32 	%r16, %r15, %r4;
	cvt.s64.s32 	%rd18, %r16;
	mad.lo.s64 	%rd19, %rd17, %rd16, %rd18;
	add.s64 	%rd20, %rd19, %rd13;
	shl.b64 	%rd21, %rd20, 3;
	add.s64 	%rd22, %rd5, %rd21;
	ld.global.f64 	%fd1, [%rd22];
	mul.lo.s32 	%r17, %r5, %r1;
	cvt.s64.s32 	%rd23, %r17;
	add.s64 	%rd24, %rd23, %rd10;
	mad.lo.s64 	%rd25, %rd15, %rd14, %rd24;
	shl.b64 	%rd26, %rd25, 3;
	add.s64 	%rd27, %rd6, %rd26;
	st.global.f64 	[%rd27], %fd1;
$L__BB0_2:
	ret;

}
.entry _Z8_takebakPdS_Piiii(
	.param .u64 .ptr .align 1 _Z8_takebakPdS_Piiii_param_0,
	.param .u64 .ptr .align 1 _Z8_takebakPdS_Piiii_param_1,
	.param .u64 .ptr .align 1 _Z8_takebakPdS_Piiii_param_2,
	.param .u32 _Z8_takebakPdS_Piiii_param_3,
	.param .u32 _Z8_takebakPdS_Piiii_param_4,
	.param .u32 _Z8_takebakPdS_Piiii_param_5
)
{
	.reg .pred 	%p<7>;
	.reg .b32 	%r<12>;
	.reg .b64 	%rd<72>;
	.reg .b64 	%fd<6>;

	ld.param.u64 	%rd42, [_Z8_takebakPdS_Piiii_param_0];
	ld.param.u64 	%rd43, [_Z8_takebakPdS_Piiii_param_1];
	ld.param.u64 	%rd41, [_Z8_takebakPdS_Piiii_param_2];
	ld.param.u32 	%r4, [_Z8_takebakPdS_Piiii_param_3];
	ld.param.u32 	%r5, [_Z8_takebakPdS_Piiii_param_4];
	ld.param.u32 	%r6, [_Z8_takebakPdS_Piiii_param_5];
	cvta.to.global.u64 	%rd1, %rd42;
	cvta.to.global.u64 	%rd2, %rd43;
	mov.u32 	%r7, %ctaid.x;
	mov.u32 	%r8, %ntid.x;
	mov.u32 	%r9, %tid.x;
	mad.lo.s32 	%r1, %r7, %r8, %r9;
	setp.ge.s32 	%p1, %r1, %r6;
	@%p1 bra 	$L__BB1_8;
	cvta.to.global.u64 	%rd3, %rd41;
	mov.u32 	%r2, %ctaid.y;
	mul.lo.s32 	%r3, %r2, 80;
	add.s32 	%r10, %r3, 80;
	min.s32 	%r11, %r10, %r4;
	cvt.s64.s32 	%rd4, %r1;
	cvt.s64.s32 	%rd5, %r11;
	setp.ge.u32 	%p2, %r3, %r11;
	@%p2 bra 	$L__BB1_8;
	shl.b64 	%rd44, %rd4, 2;
	add.s64 	%rd45, %rd3, %rd44;
	ld.global.s32 	%rd9, [%rd45];
	cvt.u64.u32 	%rd6, %r3;
	cvt.s64.s32 	%rd7, %r6;
	cvt.s64.s32 	%rd8, %r5;
	add.s64 	%rd46, %rd6, 1;
	max.u64 	%rd10, %rd5, %rd46;
	and.b64  	%rd11, %rd10, 3;
	setp.eq.s64 	%p3, %rd11, 0;
	mov.u64 	%rd71, %rd6;
	@%p3 bra 	$L__BB1_5;
	cvt.u64.u32 	%rd47, %r2;
	mul.lo.s64 	%rd48, %rd8, %rd47;
	shl.b64 	%rd49, %rd9, 3;
	mad.lo.s64 	%rd50, %rd48, 640, %rd49;
	add.s64 	%rd67, %rd1, %rd50;
	shl.b64 	%rd13, %rd8, 3;
	mul.lo.s64 	%rd51, %rd7, %rd47;
	shl.b64 	%rd52, %rd4, 3;
	mad.lo.s64 	%rd53, %rd51, 640, %rd52;
	add.s64 	%rd66, %rd2, %rd53;
	shl.b64 	%rd15, %rd7, 3;
	neg.s64 	%rd65, %rd11;
	add.s64 	%rd71, %rd6, %rd11;
$L__BB1_4:
	.pragma "nounroll";
	ld.global.f64 	%fd1, [%rd66];
	st.global.f64 	[%rd67], %fd1;
	add.s64 	%rd67, %rd67, %rd13;
	add.s64 	%rd66, %rd66, %rd15;
	add.s64 	%rd65, %rd65, 1;
	setp.ne.s64 	%p4, %rd65, 0;
	@%p4 bra 	$L__BB1_4;
$L__BB1_5:
	sub.s64 	%rd54, %rd6, %rd10;
	setp.gt.u64 	%p5, %rd54, -4;
	@%p5 bra 	$L__BB1_8;
	shl.b64 	%rd25, %rd8, 3;
	mad.lo.s64 	%rd55, %rd71, %rd8, %rd9;
	shl.b64 	%rd56, %rd55, 3;
	add.s64 	%rd70, %rd1, %rd56;
	shl.b64 	%rd27, %rd8, 5;
	shl.b64 	%rd28, %rd8, 4;
	mul.lo.s64 	%rd29, %rd8, 24;
	shl.b64 	%rd30, %rd7, 3;
	mad.lo.s64 	%rd57, %rd71, %rd7, %rd4;
	shl.b64 	%rd58, %rd57, 3;
	add.s64 	%rd69, %rd2, %rd58;
	shl.b64 	%rd32, %rd7, 5;
	shl.b64 	%rd33, %rd7, 4;
	mul.lo.s64 	%rd34, %rd7, 24;
$L__BB1_7:
	.pragma "nounroll";
	ld.global.f64 	%fd2, [%rd69];
	st.global.f64 	[%rd70], %fd2;
	add.s64 	%rd59, %rd69, %rd30;
	ld.global.f64 	%fd3, [%rd59];
	add.s64 	%rd60, %rd70, %rd25;
	st.global.f64 	[%rd60], %fd3;
	add.s64 	%rd61, %rd69, %rd33;
	ld.global.f64 	%fd4, [%rd61];
	add.s64 	%rd62, %rd70, %rd28;
	st.global.f64 	[%rd62], %fd4;
	add.s64 	%rd63, %rd69, %rd34;
	ld.global.f64 	%fd5, [%rd63];
	add.s64 	%rd64, %rd70, %rd29;
	st.global.f64 	[%rd64], %fd5;
	add.s64 	%rd71, %rd71, 4;
	add.s64 	%rd70, %rd70, %rd27;
	add.s64 	%rd69, %rd69, %rd32;
	setp.lt.u64 	%p6, %rd71, %rd5;
	@%p6 bra 	$L__BB1_7;
$L__BB1_8:
	ret;

}


// ===== COMPILED SASS (sm_100) =====

	.target	sm_100

	.elftype	@"ET_EXEC"


//--------------------- .note.nv.tkinfo           --------------------------
	.section	.note.nv.tkinfo,"",@"SHT_NOTE"
	.sectionflags	@"SHF_NOTE_NV_TKINFO"
	.tkinfo
        /*0018*/ 	.word	0x00000002
        /*0030*/ 	.string	""
        /*0030*/ 	.string	"ptxas"
        /*0030*/ 	.string	"Cuda compilation tools, release 13.0, V13.0.88"
        /*0030*/ 	.string	"Build cuda_13.0.r13.0/compiler.36424714_0"
        /*0030*/ 	.string	"-arch sm_100 -m 64 "



//--------------------- .note.nv.cuinfo           --------------------------
	.section	.note.nv.cuinfo,"",@"SHT_NOTE"
	.sectionflags	@"SHF_NOTE_NV_CUINFO"
        /*0018*/ 	.short	0x0002
        /*001a*/ 	.short	0x0064
        /*001c*/ 	.short	0x0082
	.zero		2


//--------------------- .nv.info                  --------------------------
	.section	.nv.info,"",@"SHT_CUDA_INFO"
	.align	4


	//----- nvinfo : EIATTR_REGCOUNT
	.align		4
        /*0000*/ 	.byte	0x04, 0x2f
        /*0002*/ 	.short	(.L_1 - .L_0)
	.align		4
.L_0:
        /*0004*/ 	.word	index@(_Z12_take_last2dPdPKdPiii)
        /*0008*/ 	.word	0x0000000e


	//----- nvinfo : EIATTR_FRAME_SIZE
	.align		4
.L_1:
        /*000c*/ 	.byte	0x04, 0x11
        /*000e*/ 	.short	(.L_3 - .L_2)
	.align		4
.L_2:
        /*0010*/ 	.word	index@(_Z12_take_last2dPdPKdPiii)
        /*0014*/ 	.word	0x00000000


	//----- nvinfo : EIATTR_REGCOUNT
	.align		4
.L_3:
        /*0018*/ 	.byte	0x04, 0x2f
        /*001a*/ 	.short	(.L_5 - .L_4)
	.align		4
.L_4:
        /*001c*/ 	.word	index@(_Z8_takebakPdS_Piiii)
        /*0020*/ 	.word	0x00000020


	//----- nvinfo : EIATTR_FRAME_SIZE
	.align		4
.L_5:
        /*0024*/ 	.byte	0x04, 0x11
        /*0026*/ 	.short	(.L_7 - .L_6)
	.align		4
.L_6:
        /*0028*/ 	.word	index@(_Z8_takebakPdS_Piiii)
        /*002c*/ 	.word	0x00000000


	//----- nvinfo : EIATTR_MIN_STACK_SIZE
	.align		4
.L_7:
        /*0030*/ 	.byte	0x04, 0x12
        /*0032*/ 	.short	(.L_9 - .L_8)
	.align		4
.L_8:
        /*0034*/ 	.word	index@(_Z8_takebakPdS_Piiii)
        /*0038*/ 	.word	0x00000000


	//----- nvinfo : EIATTR_MIN_STACK_SIZE
	.align		4
.L_9:
        /*003c*/ 	.byte	0x04, 0x12
        /*003e*/ 	.short	(.L_11 - .L_10)
	.align		4
.L_10:
        /*0040*/ 	.word	index@(_Z12_take_last2dPdPKdPiii)
        /*0044*/ 	.word	0x00000000
.L_11:


//--------------------- .nv.compat                --------------------------
	.section	.nv.compat,"",@"SHT_CUDA_COMPAT_INFO"
	.align	4
        /*0000*/ 	.byte	0x02, 0x09, 0x00, 0x00, 0x02, 0x02, 0x01, 0x00, 0x02, 0x05, 0x05, 0x00, 0x03, 0x07, 0x01, 0x01
        /*0010*/ 	.byte	0x02, 0x03, 0x00, 0x00, 0x02, 0x06, 0x01, 0x00, 0x04, 0x0b, 0x08, 0x00, 0x09, 0x00, 0x00, 0x00
        /*0020*/ 	.byte	0x00, 0x00, 0x00, 0x00


//--------------------- .nv.info._Z8_takebakPdS_Piiii --------------------------
	.section	.nv.info._Z8_takebakPdS_Piiii,"",@"SHT_CUDA_INFO"
	.sectionflags	@""
	.align	4


	//----- nvinfo : EIATTR_CUDA_API_VERSION
	.align		4
        /*0000*/ 	.byte	0x04, 0x37
        /*0002*/ 	.short	(.L_13 - .L_12)
.L_12:
        /*0004*/ 	.word	0x00000082


	//----- nvinfo : EIATTR_KPARAM_INFO
	.align		4
.L_13:
        /*0008*/ 	.byte	0x04, 0x17
        /*000a*/ 	.short	(.L_15 - .L_14)
.L_14:
        /*000c*/ 	.word	0x00000000
        /*0010*/ 	.short	0x0005
        /*0012*/ 	.short	0x0020
        /*0014*/ 	.byte	0x00, 0xf0, 0x11, 0x00


	//----- nvinfo : EIATTR_KPARAM_INFO
	.align		4
.L_15:
        /*0018*/ 	.byte	0x04, 0x17
        /*001a*/ 	.short	(.L_17 - .L_16)
.L_16:
        /*001c*/ 	.word	0x00000000
        /*0020*/ 	.short	0x0004
        /*0022*/ 	.short	0x001c
        /*0024*/ 	.byte	0x00, 0xf0, 0x11, 0x00


	//----- nvinfo : EIATTR_KPARAM_INFO
	.align		4
.L_17:
        /*0028*/ 	.byte	0x04, 0x17
        /*002a*/ 	.short	(.L_19 - .L_18)
.L_18:
        /*002c*/ 	.word	0x00000000
        /*0030*/ 	.short	0x0003
        /*0032*/ 	.short	0x0018
        /*0034*/ 	.byte	0x00, 0xf0, 0x11, 0x00


	//----- nvinfo : EIATTR_KPARAM_INFO
	.align		4
.L_19:
        /*0038*/ 	.byte	0x04, 0x17
        /*003a*/ 	.short	(.L_21 - .L_20)
.L_20:
        /*003c*/ 	.word	0x00000000
        /*0040*/ 	.short	0x0002
        /*0042*/ 	.short	0x0010
        /*0044*/ 	.byte	0x00, 0xf5, 0x21, 0x00


	//----- nvinfo : EIATTR_KPARAM_INFO
	.align		4
.L_21:
        /*0048*/ 	.byte	0x04, 0x17
        /*004a*/ 	.short	(.L_23 - .L_22)
.L_22:
        /*004c*/ 	.word	0x00000000
        /*0050*/ 	.short	0x0001
        /*0052*/ 	.short	0x0008
        /*0054*/ 	.byte	0x00, 0xf5, 0x21, 0x00


	//----- nvinfo : EIATTR_KPARAM_INFO
	.align		4
.L_23:
        /*0058*/ 	.byte	0x04, 0x17
        /*005a*/ 	.short	(.L_25 - .L_24)
.L_24:
        /*005c*/ 	.word	0x00000000
        /*0060*/ 	.short	0x0000
        /*0062*/ 	.short	0x0000
        /*0064*/ 	.byte	0x00, 0xf5, 0x21, 0x00


	//----- nvinfo : EIATTR_SPARSE_MMA_MASK
	.align		4
.L_25:
        /*0068*/ 	.byte	0x03, 0x50
        /*006a*/ 	.short	0x0000


	//----- nvinfo : EIATTR_MAXREG_COUNT
	.align		4
        /*006c*/ 	.byte	0x03, 0x1b
        /*006e*/ 	.short	0x00ff


	//----- nvinfo : EIATTR_MERCURY_ISA_VERSION
	.align		4
        /*0070*/ 	.byte	0x03, 0x5f
        /*0072*/ 	.short	0x0101


	//----- nvinfo : EIATTR_VRC_CTA_INIT_COUNT
	.align		4
        /*0074*/ 	.byte	0x02, 0x4a
	.zero		1
	.zero		1


	//----- nvinfo : EIATTR_EXIT_INSTR_OFFSETS
	.align		4
        /*0078*/ 	.byte	0x04, 0x1c
        /*007a*/ 	.short	(.L_27 - .L_26)


	//   ....[0]....
.L_26:
        /*007c*/ 	.word	0x00000070


	//   ....[1]....
        /*0080*/ 	.word	0x000000d0


	//   ....[2]....
        /*0084*/ 	.word	0x00000500


	//   ....[3]....
        /*0088*/ 	.word	0x00000860


	//----- nvinfo : EIATTR_CBANK_PARAM_SIZE
	.align		4
.L_27:
        /*008c*/ 	.byte	0x03, 0x19
        /*008e*/ 	.short	0x0024


	//----- nvinfo : EIATTR_PARAM_CBANK
	.align		4
        /*0090*/ 	.byte	0x04, 0x0a
        /*0092*/ 	.short	(.L_29 - .L_28)
	.align		4
.L_28:
        /*0094*/ 	.word	index@(.nv.constant0._Z8_takebakPdS_Piiii)
        /*0098*/ 	.short	0x0380
        /*009a*/ 	.short	0x0024


	//----- nvinfo : EIATTR_SW_WAR
	.align		4
.L_29:
        /*009c*/ 	.byte	0x04, 0x36
        /*009e*/ 	.short	(.L_31 - .L_30)
.L_30:
        /*00a0*/ 	.word	0x00000008
.L_31:


//--------------------- .nv.info._Z12_take_last2dPdPKdPiii --------------------------
	.section	.nv.info._Z12_take_last2dPdPKdPiii,"",@"SHT_CUDA_INFO"
	.sectionflags	@""
	.align	4


	//----- nvinfo : EIATTR_CUDA_API_VERSION
	.align		4
        /*0000*/ 	.byte	0x04, 0x37
        /*0002*/ 	.short	(.L_33 - .L_32)
.L_32:
        /*0004*/ 	.word	0x00000082


	//----- nvinfo : EIATTR_KPARAM_INFO
	.align		4
.L_33:
        /*0008*/ 	.byte	0x04, 0x17
        /*000a*/ 	.short	(.L_35 - .L_34)
.L_34:
        /*000c*/ 	.word	0x00000000
        /*0010*/ 	.short	0x0004
        /*0012*/ 	.short	0x001c
        /*0014*/ 	.byte	0x00, 0xf0, 0x11, 0x00


	//----- nvinfo : EIATTR_KPARAM_INFO
	.align		4
.L_35:
        /*0018*/ 	.byte	0x04, 0x17
        /*001a*/ 	.short	(.L_37 - .L_36)
.L_36:
        /*001c*/ 	.word	0x00000000
        /*0020*/ 	.short	0x0003
        /*0022*/ 	.short	0x0018
        /*0024*/ 	.byte	0x00, 0xf0, 0x11, 0x00


	//----- nvinfo : EIATTR_KPARAM_INFO
	.align		4
.L_37:
        /*0028*/ 	.byte	0x04, 0x17
        /*002a*/ 	.short	(.L_39 - .L_38)
.L_38:
        /*002c*/ 	.word	0x00000000
        /*0030*/ 	.short	0x0002
        /*0032*/ 	.short	0x0010
        /*0034*/ 	.byte	0x00, 0xf5, 0x21, 0x00


	//----- nvinfo : EIATTR_KPARAM_INFO
	.align		4
.L_39:
        /*0038*/ 	.byte	0x04, 0x17
        /*003a*/ 	.short	(.L_41 - .L_40)
.L_40:
        /*003c*/ 	.word	0x00000000
        /*0040*/ 	.short	0x0001
        /*0042*/ 	.short	0x0008
        /*0044*/ 	.byte	0x00, 0xf5, 0x21, 0x00


	//----- nvinfo : EIATTR_KPARAM_INFO
	.align		4
.L_41:
        /*0048*/ 	.byte	0x04, 0x17
        /*004a*/ 	.short	(.L_43 - .L_42)
.L_42:
        /*004c*/ 	.word	0x00000000
        /*0050*/ 	.short	0x0000
        /*0052*/ 	.short	0x0000
        /*0054*/ 	.byte	0x00, 0xf5, 0x21, 0x00


	//----- nvinfo : EIATTR_SPARSE_MMA_MASK
	.align		4
.L_43:
        /*0058*/ 	.byte	0x03, 0x50
        /*005a*/ 	.short	0x0000


	//----- nvinfo : EIATTR_MAXREG_COUNT
	.align		4
        /*005c*/ 	.byte	0x03, 0x1b
        /*005e*/ 	.short	0x00ff


	//----- nvinfo : EIATTR_MERCURY_ISA_VERSION
	.align		4
        /*0060*/ 	.byte	0x03, 0x5f
        /*0062*/ 	.short	0x0101


	//----- nvinfo : EIATTR_VRC_CTA_INIT_COUNT
	.align		4
        /*0064*/ 	.byte	0x02, 0x4a
	.zero		1
	.zero		1


	//----- nvinfo : EIATTR_EXIT_INSTR_OFFSETS
	.align		4
        /*0068*/ 	.byte	0x04, 0x1c
        /*006a*/ 	.short	(.L_45 - .L_44)


	//   ....[0]....
.L_44:
        /*006c*/ 	.word	0x000000c0


	//   ....[1]....
        /*0070*/ 	.word	0x000002f0


	//----- nvinfo : EIATTR_CBANK_PARAM_SIZE
	.align		4
.L_45:
        /*0074*/ 	.byte	0x03, 0x19
        /*0076*/ 	.short	0x0020


	//----- nvinfo : EIATTR_PARAM_CBANK
	.align		4
        /*0078*/ 	.byte	0x04, 0x0a
        /*007a*/ 	.short	(.L_47 - .L_46)
	.align		4
.L_46:
        /*007c*/ 	.word	index@(.nv.constant0._Z12_take_last2dPdPKdPiii)
        /*0080*/ 	.short	0x0380
        /*0082*/ 	.short	0x0020


	//----- nvinfo : EIATTR_SW_WAR
	.align		4
.L_47:
        /*0084*/ 	.byte	0x04, 0x36
        /*0086*/ 	.short	(.L_49 - .L_48)
.L_48:
        /*0088*/ 	.word	0x00000008
.L_49:


//--------------------- .nv.callgraph             --------------------------
	.section	.nv.callgraph,"",@"SHT_CUDA_CALLGRAPH"
	.align	4
	.sectionentsize	8
	.align		4
        /*0000*/ 	.word	0x00000000
	.align		4
        /*0004*/ 	.word	0xffffffff
	.align		4
        /*0008*/ 	.word	0x00000000
	.align		4
        /*000c*/ 	.word	0xfffffffe
	.align		4
        /*0010*/ 	.word	0x00000000
	.align		4
        /*0014*/ 	.word	0xfffffffd
	.align		4
        /*0018*/ 	.word	0x00000000
	.align		4
        /*001c*/ 	.word	0xfffffffc


//--------------------- .text._Z8_takebakPdS_Piiii --------------------------
	.section	.text._Z8_takebakPdS_Piiii,"ax",@progbits
	.align	128
.text._Z8_takebakPdS_Piiii:
        .type           _Z8_takebakPdS_Piiii,@function
        .size           _Z8_takebakPdS_Piiii,(.L_x_5 - _Z8_takebakPdS_Piiii)
        .other          _Z8_takebakPdS_Piiii,@"STO_CUDA_ENTRY STV_DEFAULT"
_Z8_takebakPdS_Piiii:
[----:B------:R-:W-:Y:S01]  /*0000*/  LDC R1, c[0x0][0x37c] ;  /* 0x0000df00ff017b82 */ /* 0x000fe20000000800 */
[----:B------:R-:W0:Y:S07]  /*0010*/  S2R R9, SR_TID.X ;  /* 0x0000000000097919 */ /* 0x000e2e0000002100 */
[----:B------:R-:W0:Y:S08]  /*0020*/  S2UR UR4, SR_CTAID.X ;  /* 0x00000000000479c3 */ /* 0x000e300000002500 */
[----:B------:R-:W0:Y:S08]  /*0030*/  LDC R8, c[0x0][0x360] ;  /* 0x0000d800ff087b82 */ /* 0x000e300000000800 */
[----:B------:R-:W1:Y:S01]  /*0040*/  LDC R0, c[0x0][0x3a0] ;  /* 0x0000e800ff007b82 */ /* 0x000e620000000800 */
[----:B0-----:R-:W-:-:S05]  /*0050*/  IMAD R8, R8, UR4, R9 ;  /* 0x0000000408087c24 */ /* 0x001fca000f8e0209 */
[----:B-1----:R-:W-:-:S13]  /*0060*/  ISETP.GE.AND P0, PT, R8, R0, PT ;  /* 0x000000000800720c */ /* 0x002fda0003f06270 */
[----:B------:R-:W-:Y:S05]  /*0070*/  @P0 EXIT ;  /* 0x000000000000094d */ /* 0x000fea0003800000 */
[----:B------:R-:W0:Y:S01]  /*0080*/  S2R R6, SR_CTAID.Y ;  /* 0x0000000000067919 */ /* 0x000e220000002600 */
[----:B------:R-:W1:Y:S01]  /*0090*/  LDC R3, c[0x0][0x398] ;  /* 0x0000e600ff037b82 */ /* 0x000e620000000800 */
[----:B0-----:R-:W-:-:S05]  /*00a0*/  IMAD R24, R6, 0x50, RZ ;  /* 0x0000005006187824 */ /* 0x001fca00078e02ff */
[----:B-1----:R-:W-:-:S04]  /*00b0*/  VIADDMNMX R2, R24, 0x50, R3, PT ;  /* 0x0000005018027846 */ /* 0x002fc80003800103 */
[----:B------:R-:W-:-:S13]  /*00c0*/  ISETP.GE.U32.AND P0, PT, R24, R2, PT ;  /* 0x000000021800720c */ /* 0x000fda0003f06070 */
[----:B------:R-:W-:Y:S05]  /*00d0*/  @P0 EXIT ;  /* 0x000000000000094d */ /* 0x000fea0003800000 */
[----:B------:R-:W0:Y:S01]  /*00e0*/  LDCU.64 UR6, c[0x0][0x390] ;  /* 0x00007200ff0677ac */ /* 0x000e220008000a00 */
[----:B------:R-:W-:Y:S01]  /*00f0*/  SHF.R.S32.HI R9, RZ, 0x1f, R8 ;  /* 0x0000001fff097819 */ /* 0x000fe20000011408 */
[----:B------:R-:W1:Y:S01]  /*0100*/  LDC R4, c[0x0][0x39c] ;  /* 0x0000e700ff047b82 */ /* 0x000e620000000800 */
[----:B------:R-:W2:Y:S01]  /*0110*/  LDCU.64 UR4, c[0x0][0x358] ;  /* 0x00006b00ff0477ac */ /* 0x000ea20008000a00 */
[----:B0-----:R-:W-:-:S04]  /*0120*/  LEA R12, P0, R8, UR6, 0x2 ;  /* 0x00000006080c7c11 */ /* 0x001fc8000f8010ff */
[----:B------:R-:W-:-:S05]  /*0130*/  LEA.HI.X R13, R8, UR7, R9, 0x2, P0 ;  /* 0x00000007080d7c11 */ /* 0x000fca00080f1409 */
[----:B--2---:R-:W2:Y:S01]  /*0140*/  LDG.E R12, desc[UR4][R12.64] ;  /* 0x000000040c0c7981 */ /* 0x004ea2000c1e1900 */
[----:B------:R-:W-:Y:S02]  /*0150*/  IADD3 R21, P1, PT, R24, 0x1, RZ ;  /* 0x0000000118157810 */ /* 0x000fe40007f3e0ff */
[----:B------:R-:W-:Y:S02]  /*0160*/  SHF.R.S32.HI R3, RZ, 0x1f, R2 ;  /* 0x0000001fff037819 */ /* 0x000fe40000011402 */
[----:B------:R-:W-:Y:S01]  /*0170*/  ISETP.GT.U32.AND P0, PT, R2, R21, PT ;  /* 0x000000150200720c */ /* 0x000fe20003f04070 */
[----:B------:R-:W-:Y:S01]  /*0180*/  IMAD.X R10, RZ, RZ, RZ, P1 ;  /* 0x000000ffff0a7224 */ /* 0x000fe200008e06ff */
[----:B-1----:R-:W-:-:S04]  /*0190*/  SHF.R.S32.HI R11, RZ, 0x1f, R4 ;  /* 0x0000001fff0b7819 */ /* 0x002fc80000011404 */
[----:B------:R-:W-:-:S04]  /*01a0*/  ISETP.GT.U32.AND.EX P0, PT, R3, R10, PT, P0 ;  /* 0x0000000a0300720c */ /* 0x000fc80003f04100 */
[----:B------:R-:W-:Y:S02]  /*01b0*/  SEL R21, R2, R21, P0 ;  /* 0x0000001502157207 */ /* 0x000fe40000000000 */
[----:B------:R-:W-:Y:S02]  /*01c0*/  SEL R7, R3, R10, P0 ;  /* 0x0000000a03077207 */ /* 0x000fe40000000000 */
[----:B------:R-:W-:Y:S02]  /*01d0*/  IADD3 R5, P2, PT, R24, -R21, RZ ;  /* 0x8000001518057210 */ /* 0x000fe40007f5e0ff */
[----:B------:R-:W-:Y:S02]  /*01e0*/  LOP3.LUT R21, R21, 0x3, RZ, 0xc0, !PT ;  /* 0x0000000315157812 */ /* 0x000fe400078ec0ff */
[----:B------:R-:W-:Y:S01]  /*01f0*/  ISETP.GT.U32.AND P0, PT, R5, -0x4, PT ;  /* 0xfffffffc0500780c */ /* 0x000fe20003f04070 */
[----:B------:R-:W-:Y:S01]  /*0200*/  IMAD.X R5, RZ, RZ, ~R7, P2 ;  /* 0x000000ffff057224 */ /* 0x000fe200010e0e07 */
[----:B------:R-:W-:Y:S01]  /*0210*/  ISETP.NE.U32.AND P1, PT, R21, RZ, PT ;  /* 0x000000ff1500720c */ /* 0x000fe20003f25070 */
[----:B------:R-:W-:-:S03]  /*0220*/  IMAD.MOV.U32 R7, RZ, RZ, RZ ;  /* 0x000000ffff077224 */ /* 0x000fc600078e00ff */
[----:B------:R-:W-:Y:S02]  /*0230*/  ISETP.NE.AND.EX P1, PT, RZ, RZ, PT, P1 ;  /* 0x000000ffff00720c */ /* 0x000fe40003f25310 */
[----:B------:R-:W-:Y:S02]  /*0240*/  ISETP.GT.U32.AND.EX P0, PT, R5, -0x1, PT, P0 ;  /* 0xffffffff0500780c */ /* 0x000fe40003f04100 */
[----:B------:R-:W-:Y:S02]  /*0250*/  SHF.R.S32.HI R5, RZ, 0x1f, R0 ;  /* 0x0000001fff057819 */ /* 0x000fe40000011400 */
[----:B--2---:R-:W-:-:S07]  /*0260*/  SHF.R.S32.HI R13, RZ, 0x1f, R12 ;  /* 0x0000001fff0d7819 */ /* 0x004fce000001140c */
[----:B------:R-:W-:Y:S05]  /*0270*/  @!P1 BRA `(.L_x_0) ;  /* 0x0000000000a09947 */ /* 0x000fea0003800000 */
[----:B------:R-:W0:Y:S01]  /*0280*/  LDCU.128 UR8, c[0x0][0x380] ;  /* 0x00007000ff0877ac */ /* 0x000e220008000c00 */
[----:B------:R-:W-:Y:S01]  /*0290*/  IMAD R23, R11, R6, RZ ;  /* 0x000000060b177224 */ /* 0x000fe200078e02ff */
[----:B------:R-:W-:Y:S01]  /*02a0*/  SHF.L.U64.HI R17, R12, 0x3, R13 ;  /* 0x000000030c117819 */ /* 0x000fe2000001020d */
[----:B------:R-:W-:Y:S01]  /*02b0*/  IMAD.WIDE.U32 R18, R6, R4, RZ ;  /* 0x0000000406127225 */ /* 0x000fe200078e00ff */
[----:B------:R-:W-:Y:S02]  /*02c0*/  SHF.L.U64.HI R15, R8, 0x3, R9 ;  /* 0x00000003080f7819 */ /* 0x000fe40000010209 */
[-C--:B------:R-:W-:Y:S01]  /*02d0*/  IADD3 R24, P3, PT, R24, R21.reuse, RZ ;  /* 0x0000001518187210 */ /* 0x080fe20007f7e0ff */
[----:B------:R-:W-:Y:S01]  /*02e0*/  IMAD R25, R5, R6, RZ ;  /* 0x0000000605197224 */ /* 0x000fe200078e02ff */
[----:B------:R-:W-:Y:S01]  /*02f0*/  IADD3 R21, P4, PT, RZ, -R21, RZ ;  /* 0x80000015ff157210 */ /* 0x000fe20007f9e0ff */
[----:B------:R-:W-:Y:S01]  /*0300*/  IMAD.WIDE.U32 R6, R6, R0, RZ ;  /* 0x0000000006067225 */ /* 0x000fe200078e00ff */
[----:B------:R-:W-:-:S03]  /*0310*/  SHF.L.U64.HI R27, R4, 0x3, R11 ;  /* 0x00000003041b7819 */ /* 0x000fc6000001020b */
[----:B------:R-:W-:Y:S02]  /*0320*/  IMAD.SHL.U32 R16, R12, 0x8, RZ ;  /* 0x000000080c107824 */ /* 0x000fe400078e00ff */
[----:B------:R-:W-:Y:S02]  /*0330*/  IMAD.SHL.U32 R14, R8, 0x8, RZ ;  /* 0x00000008080e7824 */ /* 0x000fe400078e00ff */
[----:B------:R-:W-:Y:S02]  /*0340*/  IMAD.IADD R10, R19, 0x1, R23 ;  /* 0x00000001130a7824 */ /* 0x000fe400078e0217 */
[----:B------:R-:W-:-:S04]  /*0350*/  IMAD.WIDE.U32 R16, R18, 0x280, R16 ;  /* 0x0000028012107825 */ /* 0x000fc800078e0010 */
[----:B------:R-:W-:Y:S01]  /*0360*/  IMAD.IADD R7, R7, 0x1, R25 ;  /* 0x0000000107077824 */ /* 0x000fe200078e0219 */
[----:B0-----:R-:W-:Y:S01]  /*0370*/  IADD3 R23, P1, PT, R16, UR8, RZ ;  /* 0x0000000810177c10 */ /* 0x001fe2000ff3e0ff */
[----:B------:R-:W-:-:S04]  /*0380*/  IMAD.WIDE.U32 R14, R6, 0x280, R14 ;  /* 0x00000280060e7825 */ /* 0x000fc800078e000e */
[----:B------:R-:W-:Y:S01]  /*0390*/  IMAD R25, R10, 0x280, RZ ;  /* 0x000002800a197824 */ /* 0x000fe200078e02ff */
[----:B------:R-:W-:Y:S01]  /*03a0*/  IADD3 R19, P2, PT, R14, UR10, RZ ;  /* 0x0000000a0e137c10 */ /* 0x000fe2000ff5e0ff */
[----:B------:R-:W-:Y:S02]  /*03b0*/  IMAD R7, R7, 0x280, RZ ;  /* 0x0000028007077824 */ /* 0x000fe400078e02ff */
[----:B------:R-:W-:Y:S01]  /*03c0*/  IMAD.X R6, RZ, RZ, -0x1, P4 ;  /* 0xffffffffff067424 */ /* 0x000fe200020e06ff */
[----:B------:R-:W-:Y:S02]  /*03d0*/  IADD3.X R18, PT, PT, R17, UR9, R25, P1, !PT ;  /* 0x0000000911127c10 */ /* 0x000fe40008ffe419 */
[----:B------:R-:W-:Y:S01]  /*03e0*/  IADD3.X R10, PT, PT, R15, UR11, R7, P2, !PT ;  /* 0x0000000b0f0a7c10 */ /* 0x000fe200097fe407 */
[----:B------:R-:W-:Y:S01]  /*03f0*/  IMAD.X R7, RZ, RZ, RZ, P3 ;  /* 0x000000ffff077224 */ /* 0x000fe200018e06ff */
[----:B------:R-:W-:-:S07]  /*0400*/  SHF.L.U64.HI R25, R0, 0x3, R5 ;  /* 0x0000000300197819 */ /* 0x000fce0000010205 */
.L_x_1:
[----:B0-----:R-:W-:Y:S02]  /*0410*/  IMAD.MOV.U32 R14, RZ, RZ, R19 ;  /* 0x000000ffff0e7224 */ /* 0x001fe400078e0013 */
[----:B------:R-:W-:-:S06]  /*0420*/  IMAD.MOV.U32 R15, RZ, RZ, R10 ;  /* 0x000000ffff0f7224 */ /* 0x000fcc00078e000a */
[----:B------:R-:W2:Y:S01]  /*0430*/  LDG.E.64 R14, desc[UR4][R14.64] ;  /* 0x000000040e0e7981 */ /* 0x000ea2000c1e1b00 */
[----:B------:R-:W-:Y:S01]  /*0440*/  IADD3 R21, P1, PT, R21, 0x1, RZ ;  /* 0x0000000115157810 */ /* 0x000fe20007f3e0ff */
[----:B------:R-:W-:Y:S01]  /*0450*/  IMAD.MOV.U32 R16, RZ, RZ, R23 ;  /* 0x000000ffff107224 */ /* 0x000fe200078e0017 */
[----:B------:R-:W-:Y:S01]  /*0460*/  LEA R23, P2, R4, R23, 0x3 ;  /* 0x0000001704177211 */ /* 0x000fe200078418ff */
[----:B------:R-:W-:Y:S01]  /*0470*/  IMAD.MOV.U32 R17, RZ, RZ, R18 ;  /* 0x000000ffff117224 */ /* 0x000fe200078e0012 */
[----:B------:R-:W-:Y:S01]  /*0480*/  LEA R19, P3, R0, R19, 0x3 ;  /* 0x0000001300137211 */ /* 0x000fe200078618ff */
[----:B------:R-:W-:Y:S01]  /*0490*/  IMAD.X R6, RZ, RZ, R6, P1 ;  /* 0x000000ffff067224 */ /* 0x000fe200008e0606 */
[----:B------:R-:W-:Y:S01]  /*04a0*/  ISETP.NE.U32.AND P1, PT, R21, RZ, PT ;  /* 0x000000ff1500720c */ /* 0x000fe20003f25070 */
[----:B------:R-:W-:Y:S02]  /*04b0*/  IMAD.X R18, R18, 0x1, R27, P2 ;  /* 0x0000000112127824 */ /* 0x000fe400010e061b */
[----:B------:R-:W-:Y:S01]  /*04c0*/  IMAD.X R10, R10, 0x1, R25, P3 ;  /* 0x000000010a0a7824 */ /* 0x000fe200018e0619 */
[----:B------:R-:W-:Y:S01]  /*04d0*/  ISETP.NE.AND.EX P1, PT, R6, RZ, PT, P1 ;  /* 0x000000ff0600720c */ /* 0x000fe20003f25310 */
[----:B--2---:R0:W-:-:S12]  /*04e0*/  STG.E.64 desc[UR4][R16.64], R14 ;  /* 0x0000000e10007986 */ /* 0x0041d8000c101b04 */
[----:B------:R-:W-:Y:S05]  /*04f0*/  @P1 BRA `(.L_x_1) ;  /* 0xfffffffc00c41947 */ /* 0x000fea000383ffff */
.L_x_0:
[----:B------:R-:W-:Y:S05]  /*0500*/  @P0 EXIT ;  /* 0x000000000000094d */ /* 0x000fea0003800000 */
[----:B------:R-:W1:Y:S01]  /*0510*/  LDCU.128 UR8, c[0x0][0x380] ;  /* 0x00007000ff0877ac */ /* 0x000e620008000c00 */
[C---:B------:R-:W-:Y:S01]  /*0520*/  IMAD R6, R7.reuse, R4, RZ ;  /* 0x0000000407067224 */ /* 0x040fe200078e02ff */
[C-C-:B------:R-:W-:Y:S01]  /*0530*/  SHF.L.U64.HI R25, R4.reuse, 0x3, R11.reuse ;  /* 0x0000000304197819 */ /* 0x140fe2000001020b */
[----:B------:R-:W-:Y:S01]  /*0540*/  IMAD R10, R7, R0, RZ ;  /* 0x00000000070a7224 */ /* 0x000fe200078e02ff */
[----:B------:R-:W-:Y:S01]  /*0550*/  SHF.L.U64.HI R27, R4, 0x5, R11 ;  /* 0x00000005041b7819 */ /* 0x000fe2000001020b */
[----:B------:R-:W-:Y:S01]  /*0560*/  IMAD.WIDE.U32 R12, R24, R4, R12 ;  /* 0x00000004180c7225 */ /* 0x000fe200078e000c */
[----:B------:R-:W-:-:S03]  /*0570*/  SHF.L.U64.HI R29, R4, 0x4, R11 ;  /* 0x00000004041d7819 */ /* 0x000fc6000001020b */
[----:B0-----:R-:W-:Y:S02]  /*0580*/  IMAD R17, R11, R24, R6 ;  /* 0x000000180b117224 */ /* 0x001fe400078e0206 */
[----:B------:R-:W-:Y:S01]  /*0590*/  IMAD.WIDE.U32 R14, R24, R0, R8 ;  /* 0x00000000180e7225 */ /* 0x000fe200078e0008 */
[----:B------:R-:W-:-:S03]  /*05a0*/  SHF.L.U64.HI R8, R0, 0x4, R5 ;  /* 0x0000000400087819 */ /* 0x000fc60000010205 */
[----:B------:R-:W-:Y:S01]  /*05b0*/  IMAD R19, R5, R24, R10 ;  /* 0x0000001805137224 */ /* 0x000fe200078e020a */
[----:B------:R-:W-:Y:S01]  /*05c0*/  SHF.L.U64.HI R10, R0, 0x3, R5 ;  /* 0x00000003000a7819 */ /* 0x000fe20000010205 */
[----:B------:R-:W-:Y:S01]  /*05d0*/  IMAD.IADD R17, R13, 0x1, R17 ;  /* 0x000000010d117824 */ /* 0x000fe200078e0211 */
[----:B-1----:R-:W-:Y:S01]  /*05e0*/  LEA R9, P0, R12, UR8, 0x3 ;  /* 0x000000080c097c11 */ /* 0x002fe2000f8018ff */
[----:B------:R-:W-:Y:S01]  /*05f0*/  IMAD.IADD R15, R15, 0x1, R19 ;  /* 0x000000010f0f7824 */ /* 0x000fe200078e0213 */
[----:B------:R-:W-:Y:S02]  /*0600*/  LEA R13, P1, R14, UR10, 0x3 ;  /* 0x0000000a0e0d7c11 */ /* 0x000fe4000f8218ff */
[----:B------:R-:W-:Y:S02]  /*0610*/  LEA.HI.X R6, R12, UR9, R17, 0x3, P0 ;  /* 0x000000090c067c11 */ /* 0x000fe400080f1c11 */
[----:B------:R-:W-:Y:S02]  /*0620*/  LEA.HI.X R15, R14, UR11, R15, 0x3, P1 ;  /* 0x0000000b0e0f7c11 */ /* 0x000fe400088f1c0f */
[----:B------:R-:W-:-:S07]  /*0630*/  SHF.L.U64.HI R12, R0, 0x5, R5 ;  /* 0x00000005000c7819 */ /* 0x000fce0000010205 */
.L_x_2:
[----:B------:R-:W-:-:S05]  /*0640*/  IMAD.MOV.U32 R14, RZ, RZ, R13 ;  /* 0x000000ffff0e7224 */ /* 0x000fca00078e000d */
[----:B------:R-:W2:Y:S01]  /*0650*/  LDG.E.64 R20, desc[UR4][R14.64] ;  /* 0x000000040e147981 */ /* 0x000ea2000c1e1b00 */
[----:B------:R-:W-:Y:S01]  /*0660*/  LEA R18, P0, R0, R13, 0x3 ;  /* 0x0000000d00127211 */ /* 0x000fe200078018ff */
[----:B0-----:R-:W-:Y:S02]  /*0670*/  IMAD.MOV.U32 R16, RZ, RZ, R9 ;  /* 0x000000ffff107224 */ /* 0x001fe400078e0009 */
[----:B------:R-:W-:Y:S02]  /*0680*/  IMAD.MOV.U32 R17, RZ, RZ, R6 ;  /* 0x000000ffff117224 */ /* 0x000fe400078e0006 */
[----:B------:R-:W-:Y:S01]  /*0690*/  IMAD.X R19, R15, 0x1, R10, P0 ;  /* 0x000000010f137824 */ /* 0x000fe200000e060a */
[----:B------:R-:W-:Y:S02]  /*06a0*/  LEA R22, P0, R4, R9, 0x3 ;  /* 0x0000000904167211 */ /* 0x000fe400078018ff */
[----:B--2---:R-:W-:Y:S04]  /*06b0*/  STG.E.64 desc[UR4][R16.64], R20 ;  /* 0x0000001410007986 */ /* 0x004fe8000c101b04 */
[----:B------:R-:W2:Y:S01]  /*06c0*/  LDG.E.64 R18, desc[UR4][R18.64] ;  /* 0x0000000412127981 */ /* 0x000ea2000c1e1b00 */
[----:B------:R-:W-:-:S05]  /*06d0*/  IMAD.X R23, R6, 0x1, R25, P0 ;  /* 0x0000000106177824 */ /* 0x000fca00000e0619 */
[----:B--2---:R0:W-:Y:S02]  /*06e0*/  STG.E.64 desc[UR4][R22.64], R18 ;  /* 0x0000001216007986 */ /* 0x0041e4000c101b04 */
[----:B0-----:R-:W-:-:S05]  /*06f0*/  LEA R22, P0, R0, R13, 0x4 ;  /* 0x0000000d00167211 */ /* 0x001fca00078020ff */
[----:B------:R-:W-:-:S05]  /*0700*/  IMAD.X R23, R15, 0x1, R8, P0 ;  /* 0x000000010f177824 */ /* 0x000fca00000e0608 */
[----:B------:R-:W2:Y:S01]  /*0710*/  LDG.E.64 R18, desc[UR4][R22.64] ;  /* 0x0000000416127981 */ /* 0x000ea2000c1e1b00 */
[----:B------:R-:W-:Y:S01]  /*0720*/  LEA R20, P0, R4, R9, 0x4 ;  /* 0x0000000904147211 */ /* 0x000fe200078020ff */
[----:B------:R-:W-:-:S04]  /*0730*/  IMAD R26, R5, 0x18, RZ ;  /* 0x00000018051a7824 */ /* 0x000fc800078e02ff */
[----:B------:R-:W-:Y:S01]  /*0740*/  IMAD.X R21, R6, 0x1, R29, P0 ;  /* 0x0000000106157824 */ /* 0x000fe200000e061d */
[----:B------:R-:W-:-:S04]  /*0750*/  IADD3 R24, P0, PT, R24, 0x4, RZ ;  /* 0x0000000418187810 */ /* 0x000fc80007f1e0ff */
[----:B--2---:R0:W-:Y:S02]  /*0760*/  STG.E.64 desc[UR4][R20.64], R18 ;  /* 0x0000001214007986 */ /* 0x0041e4000c101b04 */
[----:B0-----:R-:W-:-:S04]  /*0770*/  IMAD.WIDE.U32 R20, R0, 0x18, R14 ;  /* 0x0000001800147825 */ /* 0x001fc800078e000e */
[----:B------:R-:W-:-:S05]  /*0780*/  IMAD.IADD R21, R21, 0x1, R26 ;  /* 0x0000000115157824 */ /* 0x000fca00078e021a */
[----:B------:R-:W2:Y:S01]  /*0790*/  LDG.E.64 R22, desc[UR4][R20.64] ;  /* 0x0000000414167981 */ /* 0x000ea2000c1e1b00 */
[----:B------:R-:W-:Y:S01]  /*07a0*/  IMAD.X R7, RZ, RZ, R7, P0 ;  /* 0x000000ffff077224 */ /* 0x000fe200000e0607 */
[----:B------:R-:W-:Y:S01]  /*07b0*/  ISETP.GE.U32.AND P0, PT, R24, R2, PT ;  /* 0x000000021800720c */ /* 0x000fe20003f06070 */
[----:B------:R-:W-:Y:S01]  /*07c0*/  IMAD R14, R11, 0x18, RZ ;  /* 0x000000180b0e7824 */ /* 0x000fe200078e02ff */
[C---:B------:R-:W-:Y:S01]  /*07d0*/  LEA R9, P1, R4.reuse, R9, 0x5 ;  /* 0x0000000904097211 */ /* 0x040fe200078228ff */
[----:B------:R-:W-:Y:S01]  /*07e0*/  IMAD.WIDE.U32 R16, R4, 0x18, R16 ;  /* 0x0000001804107825 */ /* 0x000fe200078e0010 */
[----:B------:R-:W-:Y:S02]  /*07f0*/  ISETP.GE.U32.AND.EX P0, PT, R7, R3, PT, P0 ;  /* 0x000000030700720c */ /* 0x000fe40003f06100 */
[----:B------:R-:W-:Y:S01]  /*0800*/  LEA R13, P2, R0, R13, 0x5 ;  /* 0x0000000d000d7211 */ /* 0x000fe200078428ff */
[----:B------:R-:W-:Y:S02]  /*0810*/  IMAD.IADD R17, R17, 0x1, R14 ;  /* 0x0000000111117824 */ /* 0x000fe400078e020e */
[----:B------:R-:W-:-:S02]  /*0820*/  IMAD.X R6, R6, 0x1, R27, P1 ;  /* 0x0000000106067824 */ /* 0x000fc400008e061b */
[----:B------:R-:W-:Y:S01]  /*0830*/  IMAD.X R15, R15, 0x1, R12, P2 ;  /* 0x000000010f0f7824 */ /* 0x000fe200010e060c */
[----:B--2---:R0:W-:Y:S05]  /*0840*/  STG.E.64 desc[UR4][R16.64], R22 ;  /* 0x0000001610007986 */ /* 0x0041ea000c101b04 */
[----:B------:R-:W-:Y:S05]  /*0850*/  @!P0 BRA `(.L_x_2) ;  /* 0xfffffffc00788947 */ /* 0x000fea000383ffff */
[----:B------:R-:W-:Y:S05]  /*0860*/  EXIT ;  /* 0x000000000000794d */ /* 0x000fea0003800000 */
.L_x_3:
[----:B------:R-:W-:-:S00]  /*0870*/  BRA `(.L_x_3) ;  /* 0xfffffffc00fc7947 */ /* 0x000fc0000383ffff */
[----:B------:R-:W-:-:S00]  /*0880*/  NOP ;  /* 0x0000000000007918 */ /* 0x000fc00000000000 */
[----:B------:R-:W-:-:S00]  /*0890*/  NOP ;  /* 0x0000000000007918 */ /* 0x000fc00000000000 */
[----:B------:R-:W-:-:S00]  /*08a0*/  NOP ;  /* 0x0000000000007918 */ /* 0x000fc00000000000 */
[----:B------:R-:W-:-:S00]  /*08b0*/  NOP ;  /* 0x0000000000007918 */ /* 0x000fc00000000000 */
[----:B------:R-:W-:-:S00]  /*08c0*/  NOP ;  /* 0x0000000000007918 */ /* 0x000fc00000000000 */
[----:B------:R-:W-:-:S00]  /*08d0*/  NOP ;  /* 0x0000000000007918 */ /* 0x000fc00000000000 */
[----:B------:R-:W-:-:S00]  /*08e0*/  NOP ;  /* 0x0000000000007918 */ /* 0x000fc00000000000 */
[----:B------:R-:W-:-:S00]  /*08f0*/  NOP ;  /* 0x0000000000007918 */ /* 0x000fc00000000000 */
.L_x_5:


//--------------------- .text._Z12_take_last2dPdPKdPiii --------------------------
	.section	.text._Z12_take_last2dPdPKdPiii,"ax",@progbits
	.align	128
.text._Z12_take_last2dPdPKdPiii:
        .type           _Z12_take_last2dPdPKdPiii,@function
        .size           _Z12_take_last2dPdPKdPiii,(.L_x_6 - _Z12_take_last2dPdPKdPiii)
        .other          _Z12_take_last2dPdPKdPiii,@"STO_CUDA_ENTRY STV_DEFAULT"
_Z12_take_last2dPdPKdPiii:
[----:B------:R-:W-:Y:S01]  /*0000*/  LDC R1, c[0x0][0x37c] ;  /* 0x0000df00ff017b82 */ /* 0x000fe20000000800 */
[----:B------:R-:W0:Y:S07]  /*0010*/  S2R R3, SR_TID.X ;  /* 0x0000000000037919 */ /* 0x000e2e0000002100 */
[----:B------:R-:W0:Y:S01]  /*0020*/  S2UR UR4, SR_CTAID.X ;  /* 0x00000000000479c3 */ /* 0x000e220000002500 */
[----:B------:R-:W1:Y:S01]  /*0030*/  LDCU UR7, c[0x0][0x398] ;  /* 0x00007300ff0777ac */ /* 0x000e620008000800 */
[----:B------:R-:W2:Y:S06]  /*0040*/  S2R R5, SR_TID.Y ;  /* 0x0000000000057919 */ /* 0x000eac0000002200 */
[----:B------:R-:W0:Y:S08]  /*0050*/  LDC R0, c[0x0][0x360] ;  /* 0x0000d800ff007b82 */ /* 0x000e300000000800 */
[----:B------:R-:W2:Y:S08]  /*0060*/  S2UR UR5, SR_CTAID.Y ;  /* 0x00000000000579c3 */ /* 0x000eb00000002600 */
[----:B------:R-:W2:Y:S01]  /*0070*/  LDC R2, c[0x0][0x364] ;  /* 0x0000d900ff027b82 */ /* 0x000ea20000000800 */
[----:B0-----:R-:W-:-:S02]  /*0080*/  IMAD R0, R0, UR4, R3 ;  /* 0x0000000400007c24 */ /* 0x001fc4000f8e0203 */
[----:B--2---:R-:W-:-:S05]  /*0090*/  IMAD R3, R2, UR5, R5 ;  /* 0x0000000502037c24 */ /* 0x004fca000f8e0205 */
[----:B------:R-:W-:-:S04]  /*00a0*/  VIMNMX R2, PT, PT, R0, R3, !PT ;  /* 0x0000000300027248 */ /* 0x000fc80007fe0100 */
[----:B-1----:R-:W-:-:S13]  /*00b0*/  ISETP.GE.AND P0, PT, R2, UR7, PT ;  /* 0x0000000702007c0c */ /* 0x002fda000bf06270 */
[----:B------:R-:W-:Y:S05]  /*00c0*/  @P0 EXIT ;  /* 0x000000000000094d */ /* 0x000fea0003800000 */
[----:B------:R-:W0:Y:S01]  /*00d0*/  LDC.64 R6, c[0x0][0x390] ;  /* 0x0000e400ff067b82 */ /* 0x000e220000000a00 */
[----:B------:R-:W1:Y:S01]  /*00e0*/  LDCU.64 UR4, c[0x0][0x358] ;  /* 0x00006b00ff0477ac */ /* 0x000e620008000a00 */
[----:B------:R-:W2:Y:S01]  /*00f0*/  S2R R2, SR_CTAID.Z ;  /* 0x0000000000027919 */ /* 0x000ea20000002700 */
[----:B------:R-:W3:Y:S01]  /*0100*/  LDCU UR8, c[0x0][0x39c] ;  /* 0x00007380ff0877ac */ /* 0x000ee20008000800 */
[----:B------:R-:W4:Y:S01]  /*0110*/  LDCU.128 UR12, c[0x0][0x380] ;  /* 0x00007000ff0c77ac */ /* 0x000f220008000c00 */
[----:B0-----:R-:W-:-:S06]  /*0120*/  IMAD.WIDE R4, R0, 0x4, R6 ;  /* 0x0000000400047825 */ /* 0x001fcc00078e0206 */
[----:B-1----:R-:W5:Y:S01]  /*0130*/  LDG.E R4, desc[UR4][R4.64] ;  /* 0x0000000404047981 */ /* 0x002f62000c1e1900 */
[----:B------:R-:W-:-:S06]  /*0140*/  IMAD.WIDE.U32 R6, R3, 0x4, R6 ;  /* 0x0000000403067825 */ /* 0x000fcc00078e0006 */
[----:B------:R0:W4:Y:S01]  /*0150*/  LDG.E R7, desc[UR4][R6.64] ;  /* 0x0000000406077981 */ /* 0x000122000c1e1900 */
[----:B---3--:R-:W-:Y:S02]  /*0160*/  USHF.R.S32.HI UR6, URZ, 0x1f, UR8 ;  /* 0x0000001fff067899 */ /* 0x008fe40008011408 */
[----:B--2---:R-:W-:-:S04]  /*0170*/  IMAD.WIDE.U32 R8, R2, UR8, RZ ;  /* 0x0000000802087c25 */ /* 0x004fc8000f8e00ff */
[----:B------:R-:W-:-:S05]  /*0180*/  IMAD R11, R2, UR6, RZ ;  /* 0x00000006020b7c24 */ /* 0x000fca000f8e02ff */
[----:B------:R-:W-:-:S05]  /*0190*/  IADD3 R9, PT, PT, R9, R11, RZ ;  /* 0x0000000b09097210 */ /* 0x000fca0007ffe0ff */
[----:B------:R-:W-:-:S04]  /*01a0*/  IMAD R9, R9, UR8, RZ ;  /* 0x0000000809097c24 */ /* 0x000fc8000f8e02ff */
[----:B0-----:R-:W-:Y:S02]  /*01b0*/  IMAD R6, R8, UR6, R9 ;  /* 0x0000000608067c24 */ /* 0x001fe4000f8e0209 */
[----:B-----5:R-:W-:-:S05]  /*01c0*/  IMAD R10, R4, UR8, RZ ;  /* 0x00000008040a7c24 */ /* 0x020fca000f8e02ff */
[--C-:B------:R-:W-:Y:S02]  /*01d0*/  SHF.R.S32.HI R11, RZ, 0x1f, R10.reuse ;  /* 0x0000001fff0b7819 */ /* 0x100fe4000001140a */
[----:B----4-:R-:W-:Y:S01]  /*01e0*/  SHF.R.S32.HI R9, RZ, 0x1f, R7 ;  /* 0x0000001fff097819 */ /* 0x010fe20000011407 */
[----:B------:R-:W-:-:S03]  /*01f0*/  IMAD.WIDE.U32 R4, R8, UR8, R10 ;  /* 0x0000000808047c25 */ /* 0x000fc6000f8e000a */
[----:B------:R-:W-:-:S04]  /*0200*/  IADD3 R7, P0, PT, R7, R4, RZ ;  /* 0x0000000407077210 */ /* 0x000fc80007f1e0ff */
[----:B------:R-:W-:Y:S02]  /*0210*/  IADD3.X R6, PT, PT, R9, R5, R6, P0, !PT ;  /* 0x0000000509067210 */ /* 0x000fe400007fe406 */
[----:B------:R-:W-:-:S04]  /*0220*/  LEA R4, P0, R7, UR14, 0x3 ;  /* 0x0000000e07047c11 */ /* 0x000fc8000f8018ff */
[----:B------:R-:W-:-:S06]  /*0230*/  LEA.HI.X R5, R7, UR15, R6, 0x3, P0 ;  /* 0x0000000f07057c11 */ /* 0x000fcc00080f1c06 */
[----:B------:R-:W2:Y:S01]  /*0240*/  LDG.E.64 R4, desc[UR4][R4.64] ;  /* 0x0000000404047981 */ /* 0x000ea2000c1e1b00 */
[----:B------:R-:W-:-:S05]  /*0250*/  IMAD R0, R0, UR7, RZ ;  /* 0x0000000700007c24 */ /* 0x000fca000f8e02ff */
[----:B------:R-:W-:Y:S01]  /*0260*/  IADD3 R6, P0, PT, R3, R0, RZ ;  /* 0x0000000003067210 */ /* 0x000fe20007f1e0ff */
[----:B------:R-:W-:-:S03]  /*0270*/  IMAD.WIDE.U32 R2, R2, UR7, RZ ;  /* 0x0000000702027c25 */ /* 0x000fc6000f8e00ff */
[----:B------:R-:W-:Y:S01]  /*0280*/  LEA.HI.X.SX32 R7, R0, RZ, 0x1, P0 ;  /* 0x000000ff00077211 */ /* 0x000fe200000f0eff */
[----:B------:R-:W-:Y:S02]  /*0290*/  IMAD R3, R3, UR7, RZ ;  /* 0x0000000703037c24 */ /* 0x000fe4000f8e02ff */
[----:B------:R-:W-:-:S03]  /*02a0*/  IMAD.WIDE.U32 R6, R2, UR7, R6 ;  /* 0x0000000702067c25 */ /* 0x000fc6000f8e0006 */
[----:B------:R-:W-:Y:S02]  /*02b0*/  LEA R2, P0, R6, UR12, 0x3 ;  /* 0x0000000c06027c11 */ /* 0x000fe4000f8018ff */
[----:B------:R-:W-:-:S04]  /*02c0*/  IADD3 R3, PT, PT, R7, R3, RZ ;  /* 0x0000000307037210 */ /* 0x000fc80007ffe0ff */
[----:B------:R-:W-:-:S05]  /*02d0*/  LEA.HI.X R3, R6, UR13, R3, 0x3, P0 ;  /* 0x0000000d06037c11 */ /* 0x000fca00080f1c03 */
[----:B--2---:R-:W-:Y:S01]  /*02e0*/  STG.E.64 desc[UR4][R2.64], R4 ;  /* 0x0000000402007986 */ /* 0x004fe2000c101b04 */
[----:B------:R-:W-:Y:S05]  /*02f0*/  EXIT ;  /* 0x000000000000794d */ /* 0x000fea0003800000 */
.L_x_4:
        /* <DEDUP_REMOVED lines=16> */
.L_x_6:


//--------------------- .nv.shared.reserved.0     --------------------------
	.section	.nv.shared.reserved.0,"aw",@nobits
	.weak		__nv_reservedSMEM_offset_0_alias
	.size		__nv_reservedSMEM_offset_0_alias, 0, 64
	.other		__nv_reservedSMEM_offset_0_alias,@"STO_CUDA_RESERVED_SHARED STV_DEFAULT"
__nv_reservedSMEM_offset_0_alias:
	.zero		0
	.zero		64


//--------------------- .nv.constant0._Z8_takebakPdS_Piiii --------------------------
	.section	.nv.constant0._Z8_takebakPdS_Piiii,"a",@progbits
	.sectionflags	@""
	.align	4
.nv.constant0._Z8_takebakPdS_Piiii:
	.zero		932


//--------------------- .nv.constant0._Z12_take_last2dPdPKdPiii --------------------------
	.section	.nv.constant0._Z12_take_last2dPdPKdPiii,"a",@progbits
	.sectionflags	@""
	.align	4
.nv.constant0._Z12_take_last2dPdPKdPiii:
	.zero		928


//--------------------- SYMBOLS --------------------------

	.type		.nv.reservedSmem.offset0,@object
	.size		.nv.reservedSmem.offset0,0x4
